	.headerflags	@"EF_CUDA_TEXMODE_UNIFIED EF_CUDA_64BIT_ADDRESS EF_CUDA_SM75 EF_CUDA_VIRTUAL_SM(EF_CUDA_SM75)"
	.elftype	@"ET_EXEC"


//--------------------- .nv.info                  --------------------------
	.section	.nv.info,"",@"SHT_CUDA_INFO"
	.align	4


	//----- nvinfo : EIATTR_REGCOUNT
	.align		4
        /*0000*/ 	.byte	0x04, 0x2f
        /*0002*/ 	.short	(.L_2 - .L_1)
	.align		4
.L_1:
        /*0004*/ 	.word	index@(kda_gate_fwd_kernel)
        /*0008*/ 	.word	0x0000000e


	//----- nvinfo : EIATTR_FRAME_SIZE
	.align		4
.L_2:
        /*000c*/ 	.byte	0x04, 0x11
        /*000e*/ 	.short	(.L_4 - .L_3)
	.align		4
.L_3:
        /*0010*/ 	.word	index@(kda_gate_fwd_kernel)
        /*0014*/ 	.word	0x00000000


	//----- nvinfo : EIATTR_MIN_STACK_SIZE
	.align		4
.L_4:
        /*0018*/ 	.byte	0x04, 0x12
        /*001a*/ 	.short	(.L_6 - .L_5)
	.align		4
.L_5:
        /*001c*/ 	.word	index@(kda_gate_fwd_kernel)
        /*0020*/ 	.word	0x00000000
.L_6:


//--------------------- .nv.info.kda_gate_fwd_kernel --------------------------
	.section	.nv.info.kda_gate_fwd_kernel,"",@"SHT_CUDA_INFO"
	.sectionflags	@""
	.align	4


	//----- nvinfo : EIATTR_SW_WAR
	.align		4
        /*0000*/ 	.byte	0x04, 0x36
        /*0002*/ 	.short	(.L_8 - .L_7)
.L_7:
        /*0004*/ 	.word	0x00000001


	//----- nvinfo : EIATTR_CUDA_API_VERSION
	.align		4
.L_8:
        /*0008*/ 	.byte	0x04, 0x37
        /*000a*/ 	.short	(.L_10 - .L_9)
.L_9:
        /*000c*/ 	.word	0x00000080


	//----- nvinfo : EIATTR_PARAM_CBANK
	.align		4
.L_10:
        /*0010*/ 	.byte	0x04, 0x0a
        /*0012*/ 	.short	(.L_12 - .L_11)
	.align		4
.L_11:
        /*0014*/ 	.word	index@(.nv.constant0.kda_gate_fwd_kernel)
        /*0018*/ 	.short	0x0160
        /*001a*/ 	.short	0x0030


	//----- nvinfo : EIATTR_CBANK_PARAM_SIZE
	.align		4
.L_12:
        /*001c*/ 	.byte	0x03, 0x19
        /*001e*/ 	.short	0x0030


	//----- nvinfo : EIATTR_KPARAM_INFO
	.align		4
        /*0020*/ 	.byte	0x04, 0x17
        /*0022*/ 	.short	(.L_14 - .L_13)
.L_13:
        /*0024*/ 	.word	0x00000000
        /*0028*/ 	.short	0x0006
        /*002a*/ 	.short	0x0028
        /*002c*/ 	.byte	0x00, 0xf4, 0x21, 0x00


	//----- nvinfo : EIATTR_KPARAM_INFO
	.align		4
.L_14:
        /*0030*/ 	.byte	0x04, 0x17
        /*0032*/ 	.short	(.L_16 - .L_15)
.L_15:
        /*0034*/ 	.word	0x00000000
        /*0038*/ 	.short	0x0005
        /*003a*/ 	.short	0x0020
        /*003c*/ 	.byte	0x00, 0xf4, 0x21, 0x00


	//----- nvinfo : EIATTR_KPARAM_INFO
	.align		4
.L_16:
        /*0040*/ 	.byte	0x04, 0x17
        /*0042*/ 	.short	(.L_18 - .L_17)
.L_17:
        /*0044*/ 	.word	0x00000000
        /*0048*/ 	.short	0x0004
        /*004a*/ 	.short	0x001c
        /*004c*/ 	.byte	0x00, 0xf0, 0x11, 0x00


	//----- nvinfo : EIATTR_KPARAM_INFO
	.align		4
.L_18:
        /*0050*/ 	.byte	0x04, 0x17
        /*0052*/ 	.short	(.L_20 - .L_19)
.L_19:
        /*0054*/ 	.word	0x00000000
        /*0058*/ 	.short	0x0003
        /*005a*/ 	.short	0x0018
        /*005c*/ 	.byte	0x00, 0xf0, 0x11, 0x00


	//----- nvinfo : EIATTR_KPARAM_INFO
	.align		4
.L_20:
        /*0060*/ 	.byte	0x04, 0x17
        /*0062*/ 	.short	(.L_22 - .L_21)
.L_21:
        /*0064*/ 	.word	0x00000000
        /*0068*/ 	.short	0x0002
        /*006a*/ 	.short	0x0010
        /*006c*/ 	.byte	0x00, 0xf4, 0x21, 0x00


	//----- nvinfo : EIATTR_KPARAM_INFO
	.align		4
.L_22:
        /*0070*/ 	.byte	0x04, 0x17
        /*0072*/ 	.short	(.L_24 - .L_23)
.L_23:
        /*0074*/ 	.word	0x00000000
        /*0078*/ 	.short	0x0001
        /*007a*/ 	.short	0x0008
        /*007c*/ 	.byte	0x00, 0xf4, 0x21, 0x00


	//----- nvinfo : EIATTR_KPARAM_INFO
	.align		4
.L_24:
        /*0080*/ 	.byte	0x04, 0x17
        /*0082*/ 	.short	(.L_26 - .L_25)
.L_25:
        /*0084*/ 	.word	0x00000000
        /*0088*/ 	.short	0x0000
        /*008a*/ 	.short	0x0000
        /*008c*/ 	.byte	0x00, 0xf4, 0x21, 0x00


	//----- nvinfo : EIATTR_MAXREG_COUNT
	.align		4
.L_26:
        /*0090*/ 	.byte	0x03, 0x1b
        /*0092*/ 	.short	0x0040


	//----- nvinfo : EIATTR_EXIT_INSTR_OFFSETS
	.align		4
        /*0094*/ 	.byte	0x04, 0x1c
        /*0096*/ 	.short	(.L_28 - .L_27)


	//   ....[0]....
.L_27:
        /*0098*/ 	.word	0x000004e0


	//   ....[1]....
        /*009c*/ 	.word	0x00000500


	//----- nvinfo : EIATTR_REQNTID
	.align		4
.L_28:
        /*00a0*/ 	.byte	0x04, 0x10
        /*00a2*/ 	.short	(.L_30 - .L_29)
.L_29:
        /*00a4*/ 	.word	0x00000400
        /*00a8*/ 	.word	0x00000001
        /*00ac*/ 	.word	0x00000001
.L_30:


//--------------------- .nv.callgraph             --------------------------
	.section	.nv.callgraph,"",@"SHT_CUDA_CALLGRAPH"
	.align	4
	.sectionentsize	8
	.align		4
        /*0000*/ 	.word	0x00000000
	.align		4
        /*0004*/ 	.word	0xffffffff
	.align		4
        /*0008*/ 	.word	0x00000000
	.align		4
        /*000c*/ 	.word	0xfffffffe
	.align		4
        /*0010*/ 	.word	0x00000000
	.align		4
        /*0014*/ 	.word	0xfffffffd
	.align		4
        /*0018*/ 	.word	0x00000000
	.align		4
        /*001c*/ 	.word	0xfffffffc


//--------------------- .nv.rel.action            --------------------------
	.section	.nv.rel.action,"",@"SHT_CUDA_RELOCINFO"
	.align	8
	.sectionentsize	8
        /*0000*/ 	.byte	0x73, 0x00, 0x00, 0x00, 0x00, 0x00, 0x00, 0x00, 0x00, 0x00, 0x00, 0x11, 0x25, 0x00, 0x05, 0x36


//--------------------- .nv.constant4             --------------------------
	.section	.nv.constant4,"a",@progbits
	.align	8
	.align		8
.nv.constant4:
        /*0000*/ 	.dword	_$_str


//--------------------- .nv.constant0.kda_gate_fwd_kernel --------------------------
	.section	.nv.constant0.kda_gate_fwd_kernel,"a",@progbits
	.sectionflags	@""
	.align	4
.nv.constant0.kda_gate_fwd_kernel:
	.zero		400


//--------------------- .text.kda_gate_fwd_kernel --------------------------
	.section	.text.kda_gate_fwd_kernel,"ax",@progbits
	.sectioninfo	@"SHI_REGISTERS=14"
	.align	128
        .global         kda_gate_fwd_kernel
        .type           kda_gate_fwd_kernel,@function
        .size           kda_gate_fwd_kernel,(.L_x_1 - kda_gate_fwd_kernel)
        .other          kda_gate_fwd_kernel,@"STO_CUDA_ENTRY STV_DEFAULT"
kda_gate_fwd_kernel:
.text.kda_gate_fwd_kernel:
[----:B------:R-:W-:Y:S02]  /*0000*/  MOV R1, c[0x0][0x28] ;  /* 0x00000a0000017a02 */ /* 0x000fe40000000f00 */
[----:B------:R-:W0:Y:S01]  /*0010*/  S2R R11, SR_TID.X ;  /* 0x00000000000b7919 */ /* 0x000e220000002100 */
[----:B------:R-:W-:Y:S01]  /*0020*/  ULDC.64 UR6, c[0x0][0x178] ;  /* 0x00005e0000067ab9 */ /* 0x000fe20000000a00 */
[----:B------:R-:W-:Y:S01]  /*0030*/  MOV R9, RZ ;  /* 0x000000ff00097202 */ /* 0x000fe20000000f00 */
[----:B------:R-:W-:Y:S01]  /*0040*/  USHF.R.S32.HI UR5, URZ, 0x1f, UR6 ;  /* 0x0000001f3f057899 */ /* 0x000fe20008011406 */
[----:B------:R-:W1:Y:S01]  /*0050*/  S2R R0, SR_CTAID.X ;  /* 0x0000000000007919 */ /* 0x000e620000002500 */
[----:B------:R-:W-:Y:S02]  /*0060*/  UMOV UR4, 0xc ;  /* 0x0000000c00047882 */ /* 0x000fe40000000000 */
[----:B------:R-:W-:Y:S01]  /*0070*/  UIMAD UR4, UR4, UR7, URZ ;  /* 0x00000007040472a4 */ /* 0x000fe2000f8e023f */
[----:B------:R-:W2:Y:S01]  /*0080*/  S2UR UR10, SR_CTAID.Y ;  /* 0x00000000000a79c3 */ /* 0x000ea20000002600 */
[----:B------:R-:W-:Y:S02]  /*0090*/  ULDC.64 UR8, c[0x0][0x160] ;  /* 0x0000580000087ab9 */ /* 0x000fe40000000a00 */
[----:B------:R-:W-:Y:S01]  /*00a0*/  USHF.R.S32.HI UR6, URZ, 0x1f, UR4 ;  /* 0x0000001f3f067899 */ /* 0x000fe20008011404 */
[----:B0-----:R-:W-:-:S02]  /*00b0*/  SHF.R.U32.HI R3, RZ, 0x4, R11 ;  /* 0x00000004ff037819 */ /* 0x001fc4000001160b */
[----:B------:R-:W-:Y:S02]  /*00c0*/  LOP3.LUT R2, R11, 0xf, RZ, 0xc0, !PT ;  /* 0x0000000f0b027812 */ /* 0x000fe400078ec0ff */
[----:B-1----:R-:W-:Y:S02]  /*00d0*/  SHF.L.U32 R0, R0, 0x5, RZ ;  /* 0x0000000500007819 */ /* 0x002fe400000006ff */
[----:B------:R-:W-:-:S04]  /*00e0*/  SGXT.U32 R3, R3, 0x5 ;  /* 0x000000050303781a */ /* 0x000fc80000000000 */
[----:B------:R-:W-:Y:S02]  /*00f0*/  LOP3.LUT R7, R3, R0, RZ, 0xfc, !PT ;  /* 0x0000000003077212 */ /* 0x000fe400078efcff */
[----:B------:R-:W-:Y:S02]  /*0100*/  SHF.R.S32.HI R3, RZ, 0x1f, R0 ;  /* 0x0000001fff037819 */ /* 0x000fe40000011400 */
[----:B------:R-:W-:-:S04]  /*0110*/  ISETP.GE.U32.AND P0, PT, R7, c[0x0][0x178], PT ;  /* 0x00005e0007007a0c */ /* 0x000fc80003f06070 */
[----:B------:R-:W-:Y:S01]  /*0120*/  ISETP.GE.AND.EX P0, PT, R3, UR5, PT, P0 ;  /* 0x0000000503007c0c */ /* 0x000fe2000bf06300 */
[----:B--2---:R-:W-:-:S03]  /*0130*/  UIMAD UR5, UR10, 0x30, URZ ;  /* 0x000000300a0578a4 */ /* 0x004fc6000f8e023f */
[----:B------:R-:W-:Y:S01]  /*0140*/  ISETP.GT.AND P0, PT, R0, -0x1, !P0 ;  /* 0xffffffff0000780c */ /* 0x000fe20004704270 */
[----:B------:R-:W-:Y:S01]  /*0150*/  IMAD R0, R3, UR4, RZ ;  /* 0x0000000403007c24 */ /* 0x000fe2000f8e02ff */
[----:B------:R-:W-:Y:S02]  /*0160*/  MOV R3, RZ ;  /* 0x000000ff00037202 */ /* 0x000fe40000000f00 */
[----:B------:R-:W-:-:S03]  /*0170*/  ISETP.LT.U32.AND P0, PT, R2, 0xc, P0 ;  /* 0x0000000c0200780c */ /* 0x000fc60000701070 */
[----:B------:R-:W-:Y:S01]  /*0180*/  IMAD.WIDE.U32 R4, R7, UR4, R2 ;  /* 0x0000000407047c25 */ /* 0x000fe2000f8e0002 */
[----:B------:R-:W-:-:S03]  /*0190*/  UIADD3 UR4, UP0, UR5, UR8, URZ ;  /* 0x0000000805047290 */ /* 0x000fc6000ff1e03f */
[----:B------:R-:W-:Y:S01]  /*01a0*/  IMAD R3, R7, UR6, R0 ;  /* 0x0000000607037c24 */ /* 0x000fe2000f8e0200 */
[----:B------:R-:W-:Y:S01]  /*01b0*/  UIMAD UR6, UR10, 0xc, URZ ;  /* 0x0000000c0a0678a4 */ /* 0x000fe2000f8e023f */
[----:B------:R-:W-:-:S03]  /*01c0*/  SHF.L.U32 R2, R4, 0x2, RZ ;  /* 0x0000000204027819 */ /* 0x000fc600000006ff */
[----:B------:R-:W-:Y:S01]  /*01d0*/  IADD3 R3, R5, R3, RZ ;  /* 0x0000000305037210 */ /* 0x000fe20007ffe0ff */
[----:B------:R-:W-:-:S03]  /*01e0*/  ULEA.HI.X UR5, UR6, UR9, URZ, 0x2, UP0 ;  /* 0x0000000906057291 */ /* 0x000fc600080f143f */
[----:B------:R-:W-:-:S08]  /*01f0*/  SHF.L.U64.HI R3, R4, 0x2, R3 ;  /* 0x0000000204037819 */ /* 0x000fd00000010203 */
[----:B------:R-:W2:Y:S01]  /*0200*/  @P0 LDG.E.SYS R9, [R2.64+UR4] ;  /* 0x0000000402090981 */ /* 0x000ea2000c1ee900 */
[----:B------:R-:W-:Y:S02]  /*0210*/  ULDC.64 UR4, c[0x0][0x168] ;  /* 0x00005a0000047ab9 */ /* 0x000fe40000000a00 */
[----:B------:R-:W-:-:S04]  /*0220*/  ULEA UR4, UP0, UR10, UR4, 0x2 ;  /* 0x000000040a047291 */ /* 0x000fc8000f80103f */
[----:B------:R-:W-:-:S09]  /*0230*/  ULEA.HI.X UR5, UR10, UR5, URZ, 0x2, UP0 ;  /* 0x000000050a057291 */ /* 0x000fd200080f143f */
[----:B------:R-:W3:Y:S01]  /*0240*/  LDG.E.SYS R0, [UR4] ;  /* 0x00000004ff007981 */ /* 0x000ee2000c1ee900 */
[----:B------:R-:W-:Y:S01]  /*0250*/  MOV R7, 0x3e055027 ;  /* 0x3e05502700077802 */ /* 0x000fe20000000f00 */
[----:B------:R-:W-:Y:S01]  /*0260*/  ULDC.64 UR4, c[0x0][0x170] ;  /* 0x00005c0000047ab9 */ /* 0x000fe20000000a00 */
[----:B------:R-:W-:Y:S01]  /*0270*/  ISETP.LT.U32.AND P0, PT, R11, 0x200, P0 ;  /* 0x000002000b00780c */ /* 0x000fe20000701070 */
[----:B------:R-:W-:-:S04]  /*0280*/  ULEA UR4, UP0, UR6, UR4, 0x2 ;  /* 0x0000000406047291 */ /* 0x000fc8000f80103f */
[----:B------:R-:W-:Y:S01]  /*0290*/  ULEA.HI.X UR5, UR6, UR5, URZ, 0x2, UP0 ;  /* 0x0000000506057291 */ /* 0x000fe200080f143f */
[C---:B--2---:R-:W-:Y:S01]  /*02a0*/  FMUL R4, R9.reuse, 1.4426950216293334961 ;  /* 0x3fb8aa3b09047820 */ /* 0x044fe20000400000 */
[----:B------:R-:W-:-:S04]  /*02b0*/  FSETP.GT.AND P2, PT, R9, 20, PT ;  /* 0x41a000000900780b */ /* 0x000fc80003f44000 */
[----:B------:R-:W-:Y:S01]  /*02c0*/  FSETP.GEU.AND P1, PT, R4, -126, PT ;  /* 0xc2fc00000400780b */ /* 0x000fe20003f2e000 */
[----:B---3--:R-:W-:-:S11]  /*02d0*/  FMUL R8, R0, 1.4426950216293334961 ;  /* 0x3fb8aa3b00087820 */ /* 0x008fd60000400000 */
[----:B------:R-:W-:Y:S01]  /*02e0*/  @!P1 FMUL R4, R4, 0.5 ;  /* 0x3f00000004049820 */ /* 0x000fe20000400000 */
[----:B------:R-:W-:-:S05]  /*02f0*/  FSETP.GEU.AND P3, PT, R8, -126, PT ;  /* 0xc2fc00000800780b */ /* 0x000fca0003f6e000 */
[----:B------:R-:W0:Y:S07]  /*0300*/  MUFU.EX2 R5, R4 ;  /* 0x0000000400057308 */ /* 0x000e2e0000000800 */
[----:B------:R-:W-:-:S06]  /*0310*/  @!P3 FMUL R8, R8, 0.5 ;  /* 0x3f0000000808b820 */ /* 0x000fcc0000400000 */
[----:B------:R-:W1:Y:S01]  /*0320*/  MUFU.EX2 R4, R8 ;  /* 0x0000000800047308 */ /* 0x000e620000000800 */
[----:B0-----:R-:W-:-:S04]  /*0330*/  @!P1 FMUL R5, R5, R5 ;  /* 0x0000000505059220 */ /* 0x001fc80000400000 */
[----:B------:R-:W-:-:S05]  /*0340*/  FADD R10, R5, 1 ;  /* 0x3f800000050a7421 */ /* 0x000fca0000000000 */
[C---:B------:R-:W-:Y:S02]  /*0350*/  IADD3 R5, R10.reuse, -0x3f2aaaab, RZ ;  /* 0xc0d555550a057810 */ /* 0x040fe40007ffe0ff */
[----:B------:R-:W-:Y:S02]  /*0360*/  ISETP.GE.U32.AND P1, PT, R10, 0x7f800000, PT ;  /* 0x7f8000000a00780c */ /* 0x000fe40003f26070 */
[----:B------:R-:W-:Y:S01]  /*0370*/  LOP3.LUT R5, R5, 0xff800000, RZ, 0xc0, !PT ;  /* 0xff80000005057812 */ /* 0x000fe200078ec0ff */
[----:B-1----:R-:W-:-:S03]  /*0380*/  @!P3 FMUL R4, R4, R4 ;  /* 0x000000040404b220 */ /* 0x002fc60000400000 */
[----:B------:R-:W-:Y:S02]  /*0390*/  IADD3 R6, R10, -R5, RZ ;  /* 0x800000050a067210 */ /* 0x000fe40007ffe0ff */
[----:B------:R-:W0:Y:S01]  /*03a0*/  I2F R5, R5 ;  /* 0x0000000500057306 */ /* 0x000e220000201400 */
[----:B------:R-:W-:Y:S02]  /*03b0*/  FADD R4, RZ, -R4 ;  /* 0x80000004ff047221 */ /* 0x000fe40000000000 */
[----:B------:R-:W-:-:S04]  /*03c0*/  FADD R6, R6, -1 ;  /* 0xbf80000006067421 */ /* 0x000fc80000000000 */
[----:B------:R-:W-:-:S04]  /*03d0*/  FFMA.FTZ R7, R6, -R7, 0.14084610342979431152 ;  /* 0x3e1039f606077423 */ /* 0x000fc80000010807 */
[----:B------:R-:W-:-:S04]  /*03e0*/  FFMA.FTZ R7, R6, R7, -0.12148627638816833496 ;  /* 0xbdf8cdcc06077423 */ /* 0x000fc80000010007 */
[C---:B------:R-:W-:Y:S02]  /*03f0*/  FFMA.FTZ R7, R6.reuse, R7, 0.13980610668659210205 ;  /* 0x3e0f295506077423 */ /* 0x040fe40000010007 */
[----:B0-----:R-:W-:Y:S02]  /*0400*/  FFMA.FTZ R0, R5, 1.1920928955078125e-07, RZ ;  /* 0x3400000005007823 */ /* 0x001fe400000100ff */
[----:B------:R-:W-:-:S04]  /*0410*/  FFMA.FTZ R7, R6, R7, -0.16684235632419586182 ;  /* 0xbe2ad8b906077423 */ /* 0x000fc80000010007 */
[----:B------:R-:W-:-:S04]  /*0420*/  FFMA.FTZ R7, R6, R7, 0.20012299716472625732 ;  /* 0x3e4ced0b06077423 */ /* 0x000fc80000010007 */
[----:B------:R-:W-:-:S04]  /*0430*/  FFMA.FTZ R7, R6, R7, -0.24999669194221496582 ;  /* 0xbe7fff2206077423 */ /* 0x000fc80000010007 */
[----:B------:R-:W-:-:S04]  /*0440*/  FFMA.FTZ R7, R6, R7, 0.33333182334899902344 ;  /* 0x3eaaaa7806077423 */ /* 0x000fc80000010007 */
[----:B------:R-:W-:-:S04]  /*0450*/  FFMA.FTZ R7, R6, R7, -0.5 ;  /* 0xbf00000006077423 */ /* 0x000fc80000010007 */
[----:B------:R-:W-:-:S04]  /*0460*/  FMUL R7, R6, R7 ;  /* 0x0000000706077220 */ /* 0x000fc80000400000 */
[----:B------:R-:W-:Y:S01]  /*0470*/  FFMA.FTZ R7, R6, R7, R6 ;  /* 0x0000000706077223 */ /* 0x000fe20000010006 */
[----:B------:R-:W-:-:S03]  /*0480*/  @P1 MOV R6, 0x7f800000 ;  /* 0x7f80000000061802 */ /* 0x000fc60000000f00 */
[----:B------:R-:W-:-:S04]  /*0490*/  FFMA.FTZ R0, R0, 0.69314718246459960938, R7 ;  /* 0x3f31721800007823 */ /* 0x000fc80000010007 */
[C---:B------:R-:W-:Y:S01]  /*04a0*/  @P1 FFMA.FTZ R0, R10.reuse, R6, +INF ;  /* 0x7f8000000a001423 */ /* 0x040fe20000010006 */
[----:B------:R-:W-:-:S04]  /*04b0*/  FSETP.NEU.AND P1, PT, R10, RZ, PT ;  /* 0x000000ff0a00720b */ /* 0x000fc80003f2d000 */
[----:B------:R-:W-:-:S05]  /*04c0*/  @!P2 FSEL R9, R0, -INF , P1 ;  /* 0xff8000000009a808 */ /* 0x000fca0000800000 */
[----:B------:R-:W-:Y:S01]  /*04d0*/  FMUL R9, R4, R9 ;  /* 0x0000000904097220 */ /* 0x000fe20000400000 */
[----:B------:R-:W-:Y:S07]  /*04e0*/  @!P0 EXIT ;  /* 0x000000000000894d */ /* 0x000fee0003800000 */
[----:B------:R-:W-:Y:S01]  /*04f0*/  STG.E.SYS [R2.64+UR4], R9 ;  /* 0x0000000902007986 */ /* 0x000fe2000c10e904 */
[----:B------:R-:W-:Y:S05]  /*0500*/  EXIT ;  /* 0x000000000000794d */ /* 0x000fea0003800000 */
.L_x_0:
[----:B------:R-:W-:-:S00]  /*0510*/  BRA `(.L_x_0) ;  /* 0xfffffff000007947 */ /* 0x000fc0000383ffff */
[----:B------:R-:W-:-:S00]  /*0520*/  NOP ;  /* 0x0000000000007918 */ /* 0x000fc00000000000 */
[----:B------:R-:W-:-:S00]  /*0530*/  NOP ;  /* 0x0000000000007918 */ /* 0x000fc00000000000 */
[----:B------:R-:W-:-:S00]  /*0540*/  NOP ;  /* 0x0000000000007918 */ /* 0x000fc00000000000 */
[----:B------:R-:W-:-:S00]  /*0550*/  NOP ;  /* 0x0000000000007918 */ /* 0x000fc00000000000 */
[----:B------:R-:W-:-:S00]  /*0560*/  NOP ;  /* 0x0000000000007918 */ /* 0x000fc00000000000 */
[----:B------:R-:W-:-:S00]  /*0570*/  NOP ;  /* 0x0000000000007918 */ /* 0x000fc00000000000 */
.L_x_1:


//--------------------- .nv.global.init           --------------------------
	.section	.nv.global.init,"aw",@progbits
.nv.global.init:
	.type		_$_str,@object
	.size		_$_str,(.L_0 - _$_str)
_$_str:
        /*0000*/ 	.byte	0x5f, 0x5f, 0x43, 0x55, 0x44, 0x41, 0x5f, 0x46, 0x54, 0x5a, 0x00
.L_0:
